//
// Generated by NVIDIA NVVM Compiler
//
// Compiler Build ID: CL-36424714
// Cuda compilation tools, release 13.0, V13.0.88
// Based on NVVM 20.0.0
//

.version 9.0
.target sm_100
.address_size 64

	// .globl	helloCUDA

.visible .entry helloCUDA(
	.param .u64 .ptr .align 1 helloCUDA_param_0
)
{


	ret;

}


// ===== COMPILED SASS (sm_100) =====

	.target	sm_100

	.elftype	@"ET_EXEC"


//--------------------- .note.nv.tkinfo           --------------------------
	.section	.note.nv.tkinfo,"",@"SHT_NOTE"
	.sectionflags	@"SHF_NOTE_NV_TKINFO"
	.tkinfo
        /*0018*/ 	.word	0x00000002
        /*0030*/ 	.string	""
        /*0030*/ 	.string	"ptxas"
        /*0030*/ 	.string	"Cuda compilation tools, release 13.0, V13.0.88"
        /*0030*/ 	.string	"Build cuda_13.0.r13.0/compiler.36424714_0"
        /*0030*/ 	.string	"-arch sm_100 -m 64 "



//--------------------- .note.nv.cuinfo           --------------------------
	.section	.note.nv.cuinfo,"",@"SHT_NOTE"
	.sectionflags	@"SHF_NOTE_NV_CUINFO"
        /*0018*/ 	.short	0x0002
        /*001a*/ 	.short	0x0064
        /*001c*/ 	.short	0x0082
	.zero		2


//--------------------- .nv.info                  --------------------------
	.section	.nv.info,"",@"SHT_CUDA_INFO"
	.align	4


	//----- nvinfo : EIATTR_REGCOUNT
	.align		4
        /*0000*/ 	.byte	0x04, 0x2f
        /*0002*/ 	.short	(.L_1 - .L_0)
	.align		4
.L_0:
        /*0004*/ 	.word	index@(helloCUDA)
        /*0008*/ 	.word	0x00000004


	//----- nvinfo : EIATTR_FRAME_SIZE
	.align		4
.L_1:
        /*000c*/ 	.byte	0x04, 0x11
        /*000e*/ 	.short	(.L_3 - .L_2)
	.align		4
.L_2:
        /*0010*/ 	.word	index@(helloCUDA)
        /*0014*/ 	.word	0x00000000


	//----- nvinfo : EIATTR_MIN_STACK_SIZE
	.align		4
.L_3:
        /*0018*/ 	.byte	0x04, 0x12
        /*001a*/ 	.short	(.L_5 - .L_4)
	.align		4
.L_4:
        /*001c*/ 	.word	index@(helloCUDA)
        /*0020*/ 	.word	0x00000000
.L_5:


//--------------------- .nv.compat                --------------------------
	.section	.nv.compat,"",@"SHT_CUDA_COMPAT_INFO"
	.align	4
        /*0000*/ 	.byte	0x02, 0x09, 0x00, 0x00, 0x02, 0x02, 0x01, 0x00, 0x02, 0x05, 0x05, 0x00, 0x03, 0x07, 0x01, 0x01
        /*0010*/ 	.byte	0x02, 0x03, 0x00, 0x00, 0x02, 0x06, 0x01, 0x00, 0x04, 0x0b, 0x08, 0x00, 0x09, 0x00, 0x00, 0x00
        /*0020*/ 	.byte	0x00, 0x00, 0x00, 0x00


//--------------------- .nv.info.helloCUDA        --------------------------
	.section	.nv.info.helloCUDA,"",@"SHT_CUDA_INFO"
	.sectionflags	@""
	.align	4


	//----- nvinfo : EIATTR_CUDA_API_VERSION
	.align		4
        /*0000*/ 	.byte	0x04, 0x37
        /*0002*/ 	.short	(.L_7 - .L_6)
.L_6:
        /*0004*/ 	.word	0x00000082


	//----- nvinfo : EIATTR_KPARAM_INFO
	.align		4
.L_7:
        /*0008*/ 	.byte	0x04, 0x17
        /*000a*/ 	.short	(.L_9 - .L_8)
.L_8:
        /*000c*/ 	.word	0x00000000
        /*0010*/ 	.short	0x0000
        /*0012*/ 	.short	0x0000
        /*0014*/ 	.byte	0x00, 0xf5, 0x21, 0x00


	//----- nvinfo : EIATTR_SPARSE_MMA_MASK
	.align		4
.L_9:
        /*0018*/ 	.byte	0x03, 0x50
        /*001a*/ 	.short	0x0000


	//----- nvinfo : EIATTR_MAXREG_COUNT
	.align		4
        /*001c*/ 	.byte	0x03, 0x1b
        /*001e*/ 	.short	0x00ff


	//----- nvinfo : EIATTR_MERCURY_ISA_VERSION
	.align		4
        /*0020*/ 	.byte	0x03, 0x5f
        /*0022*/ 	.short	0x0101


	//----- nvinfo : EIATTR_VRC_CTA_INIT_COUNT
	.align		4
        /*0024*/ 	.byte	0x02, 0x4a
	.zero		1
	.zero		1


	//----- nvinfo : EIATTR_EXIT_INSTR_OFFSETS
	.align		4
        /*0028*/ 	.byte	0x04, 0x1c
        /*002a*/ 	.short	(.L_11 - .L_10)


	//   ....[0]....
.L_10:
        /*002c*/ 	.word	0x00000010


	//----- nvinfo : EIATTR_CBANK_PARAM_SIZE
	.align		4
.L_11:
        /*0030*/ 	.byte	0x03, 0x19
        /*0032*/ 	.short	0x0008


	//----- nvinfo : EIATTR_PARAM_CBANK
	.align		4
        /*0034*/ 	.byte	0x04, 0x0a
        /*0036*/ 	.short	(.L_13 - .L_12)
	.align		4
.L_12:
        /*0038*/ 	.word	index@(.nv.constant0.helloCUDA)
        /*003c*/ 	.short	0x0380
        /*003e*/ 	.short	0x0008


	//----- nvinfo : EIATTR_SW_WAR
	.align		4
.L_13:
        /*0040*/ 	.byte	0x04, 0x36
        /*0042*/ 	.short	(.L_15 - .L_14)
.L_14:
        /*0044*/ 	.word	0x00000008
.L_15:


//--------------------- .nv.callgraph             --------------------------
	.section	.nv.callgraph,"",@"SHT_CUDA_CALLGRAPH"
	.align	4
	.sectionentsize	8
	.align		4
        /*0000*/ 	.word	0x00000000
	.align		4
        /*0004*/ 	.word	0xffffffff
	.align		4
        /*0008*/ 	.word	0x00000000
	.align		4
        /*000c*/ 	.word	0xfffffffe
	.align		4
        /*0010*/ 	.word	0x00000000
	.align		4
        /*0014*/ 	.word	0xfffffffd
	.align		4
        /*0018*/ 	.word	0x00000000
	.align		4
        /*001c*/ 	.word	0xfffffffc


//--------------------- .text.helloCUDA           --------------------------
	.section	.text.helloCUDA,"ax",@progbits
	.align	128
        .global         helloCUDA
        .type           helloCUDA,@function
        .size           helloCUDA,(.L_x_1 - helloCUDA)
        .other          helloCUDA,@"STO_CUDA_ENTRY STV_DEFAULT"
helloCUDA:
.text.helloCUDA:
[----:B------:R-:W-:Y:S01]  /*0000*/  LDC R1, c[0x0][0x37c] ;  /* 0x0000df00ff017b82 */ /* 0x000fe20000000800 */
[----:B------:R-:W-:Y:S05]  /*0010*/  EXIT ;  /* 0x000000000000794d */ /* 0x000fea0003800000 */
.L_x_0:
[----:B------:R-:W-:-:S00]  /*0020*/  BRA `(.L_x_0) ;  /* 0xfffffffc00fc7947 */ /* 0x000fc0000383ffff */
[----:B------:R-:W-:-:S00]  /*0030*/  NOP ;  /* 0x0000000000007918 */ /* 0x000fc00000000000 */
        /* <DEDUP_REMOVED lines=12> */
.L_x_1:


//--------------------- .nv.shared.reserved.0     --------------------------
	.section	.nv.shared.reserved.0,"aw",@nobits
	.weak		__nv_reservedSMEM_offset_0_alias
	.size		__nv_reservedSMEM_offset_0_alias, 0, 64
	.other		__nv_reservedSMEM_offset_0_alias,@"STO_CUDA_RESERVED_SHARED STV_DEFAULT"
__nv_reservedSMEM_offset_0_alias:
	.zero		0
	.zero		64


//--------------------- .nv.constant0.helloCUDA   --------------------------
	.section	.nv.constant0.helloCUDA,"a",@progbits
	.sectionflags	@""
	.align	4
.nv.constant0.helloCUDA:
	.zero		904


//--------------------- SYMBOLS --------------------------

	.type		.nv.reservedSmem.offset0,@object
	.size		.nv.reservedSmem.offset0,0x4
